	.headerflags	@"EF_CUDA_TEXMODE_UNIFIED EF_CUDA_64BIT_ADDRESS EF_CUDA_ACCELERATORS EF_CUDA_SM90 EF_CUDA_VIRTUAL_SM(EF_CUDA_SM90)"
	.elftype	@"ET_EXEC"


//--------------------- .nv.info                  --------------------------
	.section	.nv.info,"",@"SHT_CUDA_INFO"
	.align	4


	//----- nvinfo : EIATTR_REGCOUNT
	.align		4
        /*0000*/ 	.byte	0x04, 0x2f
        /*0002*/ 	.short	(.L_3 - .L_2)
	.align		4
.L_2:
        /*0004*/ 	.word	index@(triton_poi_fused__native_batch_norm_legit_no_training_cat_relu_7)
        /*0008*/ 	.word	0x00000017


	//----- nvinfo : EIATTR_MIN_STACK_SIZE
	.align		4
.L_3:
        /*000c*/ 	.byte	0x04, 0x12
        /*000e*/ 	.short	(.L_5 - .L_4)
	.align		4
.L_4:
        /*0010*/ 	.word	index@(triton_poi_fused__native_batch_norm_legit_no_training_cat_relu_7)
        /*0014*/ 	.word	0x00000000


	//----- nvinfo : EIATTR_FRAME_SIZE
	.align		4
.L_5:
        /*0018*/ 	.byte	0x04, 0x11
        /*001a*/ 	.short	(.L_7 - .L_6)
	.align		4
.L_6:
        /*001c*/ 	.word	index@(triton_poi_fused__native_batch_norm_legit_no_training_cat_relu_7)
        /*0020*/ 	.word	0x00000000


	//----- nvinfo : EIATTR_MIN_STACK_SIZE
	.align		4
.L_7:
        /*0024*/ 	.byte	0x04, 0x12
        /*0026*/ 	.short	(.L_9 - .L_8)
	.align		4
.L_8:
        /*0028*/ 	.word	index@(triton_poi_fused__native_batch_norm_legit_no_training_cat_relu_7)
        /*002c*/ 	.word	0x00000000
.L_9:


//--------------------- .nv.info.triton_poi_fused__native_batch_norm_legit_no_training_cat_relu_7 --------------------------
	.section	.nv.info.triton_poi_fused__native_batch_norm_legit_no_training_cat_relu_7,"",@"SHT_CUDA_INFO"
	.sectionflags	@""
	.align	4


	//----- nvinfo : EIATTR_CUDA_API_VERSION
	.align		4
        /*0000*/ 	.byte	0x04, 0x37
        /*0002*/ 	.short	(.L_11 - .L_10)
.L_10:
        /*0004*/ 	.word	0x0000007c


	//----- nvinfo : EIATTR_KPARAM_INFO
	.align		4
.L_11:
        /*0008*/ 	.byte	0x04, 0x17
        /*000a*/ 	.short	(.L_13 - .L_12)
.L_12:
        /*000c*/ 	.word	0x00000000
        /*0010*/ 	.short	0x0008
        /*0012*/ 	.short	0x0040
        /*0014*/ 	.byte	0x00, 0xf0, 0x11, 0x00


	//----- nvinfo : EIATTR_KPARAM_INFO
	.align		4
.L_13:
        /*0018*/ 	.byte	0x04, 0x17
        /*001a*/ 	.short	(.L_15 - .L_14)
.L_14:
        /*001c*/ 	.word	0x00000000
        /*0020*/ 	.short	0x0007
        /*0022*/ 	.short	0x0038
        /*0024*/ 	.byte	0x00, 0xf4, 0x21, 0x00


	//----- nvinfo : EIATTR_KPARAM_INFO
	.align		4
.L_15:
        /*0028*/ 	.byte	0x04, 0x17
        /*002a*/ 	.short	(.L_17 - .L_16)
.L_16:
        /*002c*/ 	.word	0x00000000
        /*0030*/ 	.short	0x0006
        /*0032*/ 	.short	0x0030
        /*0034*/ 	.byte	0x00, 0xf4, 0x21, 0x00


	//----- nvinfo : EIATTR_KPARAM_INFO
	.align		4
.L_17:
        /*0038*/ 	.byte	0x04, 0x17
        /*003a*/ 	.short	(.L_19 - .L_18)
.L_18:
        /*003c*/ 	.word	0x00000000
        /*0040*/ 	.short	0x0005
        /*0042*/ 	.short	0x0028
        /*0044*/ 	.byte	0x00, 0xf4, 0x21, 0x00


	//----- nvinfo : EIATTR_KPARAM_INFO
	.align		4
.L_19:
        /*0048*/ 	.byte	0x04, 0x17
        /*004a*/ 	.short	(.L_21 - .L_20)
.L_20:
        /*004c*/ 	.word	0x00000000
        /*0050*/ 	.short	0x0004
        /*0052*/ 	.short	0x0020
        /*0054*/ 	.byte	0x00, 0xf4, 0x21, 0x00


	//----- nvinfo : EIATTR_KPARAM_INFO
	.align		4
.L_21:
        /*0058*/ 	.byte	0x04, 0x17
        /*005a*/ 	.short	(.L_23 - .L_22)
.L_22:
        /*005c*/ 	.word	0x00000000
        /*0060*/ 	.short	0x0003
        /*0062*/ 	.short	0x0018
        /*0064*/ 	.byte	0x00, 0xf4, 0x21, 0x00


	//----- nvinfo : EIATTR_KPARAM_INFO
	.align		4
.L_23:
        /*0068*/ 	.byte	0x04, 0x17
        /*006a*/ 	.short	(.L_25 - .L_24)
.L_24:
        /*006c*/ 	.word	0x00000000
        /*0070*/ 	.short	0x0002
        /*0072*/ 	.short	0x0010
        /*0074*/ 	.byte	0x00, 0xf4, 0x21, 0x00


	//----- nvinfo : EIATTR_KPARAM_INFO
	.align		4
.L_25:
        /*0078*/ 	.byte	0x04, 0x17
        /*007a*/ 	.short	(.L_27 - .L_26)
.L_26:
        /*007c*/ 	.word	0x00000000
        /*0080*/ 	.short	0x0001
        /*0082*/ 	.short	0x0008
        /*0084*/ 	.byte	0x00, 0xf4, 0x21, 0x00


	//----- nvinfo : EIATTR_KPARAM_INFO
	.align		4
.L_27:
        /*0088*/ 	.byte	0x04, 0x17
        /*008a*/ 	.short	(.L_29 - .L_28)
.L_28:
        /*008c*/ 	.word	0x00000000
        /*0090*/ 	.short	0x0000
        /*0092*/ 	.short	0x0000
        /*0094*/ 	.byte	0x00, 0xf4, 0x21, 0x00


	//----- nvinfo : EIATTR_SPARSE_MMA_MASK
	.align		4
.L_29:
        /*0098*/ 	.byte	0x03, 0x50
        /*009a*/ 	.short	0x0000


	//----- nvinfo : EIATTR_MAXREG_COUNT
	.align		4
        /*009c*/ 	.byte	0x03, 0x1b
        /*009e*/ 	.short	0x00ff


	//----- nvinfo : EIATTR_EXIT_INSTR_OFFSETS
	.align		4
        /*00a0*/ 	.byte	0x04, 0x1c
        /*00a2*/ 	.short	(.L_31 - .L_30)


	//   ....[0]....
.L_30:
        /*00a4*/ 	.word	0x00000520


	//----- nvinfo : EIATTR_REQNTID
	.align		4
.L_31:
        /*00a8*/ 	.byte	0x04, 0x10
        /*00aa*/ 	.short	(.L_33 - .L_32)
.L_32:
        /*00ac*/ 	.word	0x00000100
        /*00b0*/ 	.word	0x00000001
        /*00b4*/ 	.word	0x00000001


	//----- nvinfo : EIATTR_CBANK_PARAM_SIZE
	.align		4
.L_33:
        /*00b8*/ 	.byte	0x03, 0x19
        /*00ba*/ 	.short	0x0044


	//----- nvinfo : EIATTR_PARAM_CBANK
	.align		4
        /*00bc*/ 	.byte	0x04, 0x0a
        /*00be*/ 	.short	(.L_35 - .L_34)
	.align		4
.L_34:
        /*00c0*/ 	.word	index@(.nv.constant0.triton_poi_fused__native_batch_norm_legit_no_training_cat_relu_7)
        /*00c4*/ 	.short	0x0210
        /*00c6*/ 	.short	0x0044


	//----- nvinfo : EIATTR_SW_WAR
	.align		4
.L_35:
        /*00c8*/ 	.byte	0x04, 0x36
        /*00ca*/ 	.short	(.L_37 - .L_36)
.L_36:
        /*00cc*/ 	.word	0x00000008
.L_37:


//--------------------- .nv.callgraph             --------------------------
	.section	.nv.callgraph,"",@"SHT_CUDA_CALLGRAPH"
	.align	4
	.sectionentsize	8
	.align		4
        /*0000*/ 	.word	0x00000000
	.align		4
        /*0004*/ 	.word	0xffffffff
	.align		4
        /*0008*/ 	.word	0x00000000
	.align		4
        /*000c*/ 	.word	0xfffffffe
	.align		4
        /*0010*/ 	.word	0x00000000
	.align		4
        /*0014*/ 	.word	0xfffffffd
	.align		4
        /*0018*/ 	.word	0x00000000
	.align		4
        /*001c*/ 	.word	0xfffffffc


//--------------------- .nv.constant4             --------------------------
	.section	.nv.constant4,"a",@progbits
	.align	8
	.align		8
.nv.constant4:
        /*0000*/ 	.dword	_$_str
	.align		8
        /*0008*/ 	.dword	_$_str_$_2


//--------------------- .text.triton_poi_fused__native_batch_norm_legit_no_training_cat_relu_7 --------------------------
	.section	.text.triton_poi_fused__native_batch_norm_legit_no_training_cat_relu_7,"ax",@progbits
	.align	128
        .global         triton_poi_fused__native_batch_norm_legit_no_training_cat_relu_7
        .type           triton_poi_fused__native_batch_norm_legit_no_training_cat_relu_7,@function
        .size           triton_poi_fused__native_batch_norm_legit_no_training_cat_relu_7,(.L_x_1 - triton_poi_fused__native_batch_norm_legit_no_training_cat_relu_7)
        .other          triton_poi_fused__native_batch_norm_legit_no_training_cat_relu_7,@"STO_CUDA_ENTRY STV_DEFAULT"
triton_poi_fused__native_batch_norm_legit_no_training_cat_relu_7:
.text.triton_poi_fused__native_batch_norm_legit_no_training_cat_relu_7:
[----:B------:R-:W-:Y:S01]  /*0000*/  LDC R1, c[0x0][0x28] ;  /* 0x00000a00ff017b82 */ /* 0x000fe20000000800 */
[----:B------:R-:W1:Y:S07]  /*0010*/  S2R R0, SR_TID.X ;  /* 0x0000000000007919 */ /* 0x000e6e0000002100 */
[----:B------:R-:W2:Y:S01]  /*0020*/  LDC.64 R4, c[0x0][0x228] ;  /* 0x00008a00ff047b82 */ /* 0x000ea20000000a00 */
[----:B------:R-:W-:Y:S01]  /*0030*/  ULDC.64 UR4, c[0x0][0x208] ;  /* 0x0000820000047ab9 */ /* 0x000fe20000000a00 */
[----:B------:R-:W-:Y:S01]  /*0040*/  ULDC.64 UR6, c[0x0][0x218] ;  /* 0x0000860000067ab9 */ /* 0x000fe20000000a00 */
[----:B------:R-:W3:Y:S01]  /*0050*/  S2R R3, SR_CTAID.X ;  /* 0x0000000000037919 */ /* 0x000ee20000002500 */
[----:B-1----:R-:W-:-:S05]  /*0060*/  IMAD.SHL.U32 R0, R0, 0x2, RZ ;  /* 0x0000000200007824 */ /* 0x002fca00078e00ff */
[----:B------:R-:W-:-:S05]  /*0070*/  LOP3.LUT R0, R0, 0x1fe, RZ, 0xc0, !PT ;  /* 0x000001fe00007812 */ /* 0x000fca00078ec0ff */
[----:B---3--:R-:W-:-:S05]  /*0080*/  IMAD R0, R3, 0x200, R0 ;  /* 0x0000020003007824 */ /* 0x008fca00078e0200 */
[----:B------:R-:W-:-:S04]  /*0090*/  SHF.R.S32.HI R3, RZ, 0x1f, R0 ;  /* 0x0000001fff037819 */ /* 0x000fc80000011400 */
[----:B------:R-:W-:-:S04]  /*00a0*/  LEA.HI R8, R3, R0, RZ, 0x6 ;  /* 0x0000000003087211 */ /* 0x000fc800078f30ff */
[----:B------:R-:W-:-:S05]  /*00b0*/  SHF.R.S32.HI R6, RZ, 0x6, R8 ;  /* 0x00000006ff067819 */ /* 0x000fca0000011408 */
[----:B------:R-:W-:-:S05]  /*00c0*/  IMAD.HI R2, R6, 0x6bca1af3, RZ ;  /* 0x6bca1af306027827 */ /* 0x000fca00078e02ff */
[----:B------:R-:W-:-:S04]  /*00d0*/  SHF.R.U32.HI R3, RZ, 0x1f, R2 ;  /* 0x0000001fff037819 */ /* 0x000fc80000011602 */
[----:B------:R-:W-:-:S05]  /*00e0*/  LEA.HI.SX32 R3, R2, R3, 0x19 ;  /* 0x0000000302037211 */ /* 0x000fca00078fcaff */
[----:B------:R-:W-:Y:S02]  /*00f0*/  IMAD R6, R3, -0x130, R6 ;  /* 0xfffffed003067824 */ /* 0x000fe400078e0206 */
[----:B------:R-:W-:Y:S01]  /*0100*/  IMAD.HI R9, R0, 0x6bca1af3, RZ ;  /* 0x6bca1af300097827 */ /* 0x000fe200078e02ff */
[----:B------:R-:W1:Y:S03]  /*0110*/  LDC.64 R2, c[0x0][0x210] ;  /* 0x00008400ff027b82 */ /* 0x000e660000000a00 */
[----:B--2---:R-:W-:-:S05]  /*0120*/  IMAD.WIDE R4, R6, 0x4, R4 ;  /* 0x0000000406047825 */ /* 0x004fca00078e0204 */
[----:B------:R2:W3:Y:S01]  /*0130*/  LDG.E.EL R7, desc[UR4][R4.64] ;  /* 0x0000000404077981 */ /* 0x0004e2000c2e1900 */
[----:B------:R-:W-:-:S04]  /*0140*/  SHF.R.U32.HI R10, RZ, 0x1f, R9 ;  /* 0x0000001fff0a7819 */ /* 0x000fc80000011609 */
[----:B------:R-:W-:Y:S01]  /*0150*/  LEA.HI.SX32 R11, R9, R10, 0x13 ;  /* 0x0000000a090b7211 */ /* 0x000fe200078f9aff */
[----:B------:R-:W-:Y:S01]  /*0160*/  IMAD.SHL.U32 R10, R6, 0x40, RZ ;  /* 0x00000040060a7824 */ /* 0x000fe200078e00ff */
[----:B------:R-:W-:-:S03]  /*0170*/  LOP3.LUT R9, R8, 0xffffffc0, RZ, 0xc0, !PT ;  /* 0xffffffc008097812 */ /* 0x000fc600078ec0ff */
[C---:B------:R-:W-:Y:S02]  /*0180*/  IMAD R12, R11.reuse, 0x12c0, RZ ;  /* 0x000012c00b0c7824 */ /* 0x040fe400078e02ff */
[----:B------:R-:W-:Y:S02]  /*0190*/  IMAD.IADD R9, R0, 0x1, -R9 ;  /* 0x0000000100097824 */ /* 0x000fe400078e0a09 */
[C---:B------:R-:W-:Y:S01]  /*01a0*/  IMAD R8, R11.reuse, -0x4c00, R0 ;  /* 0xffffb4000b087824 */ /* 0x040fe200078e0200 */
[--C-:B------:R-:W-:Y:S02]  /*01b0*/  SHF.R.S32.HI R13, RZ, 0x1f, R12.reuse ;  /* 0x0000001fff0d7819 */ /* 0x100fe4000001140c */
[----:B--2---:R-:W-:Y:S01]  /*01c0*/  IADD3 R5, P0, P1, R10, R9, R12 ;  /* 0x000000090a057210 */ /* 0x004fe2000791e00c */
[----:B------:R-:W-:Y:S01]  /*01d0*/  IMAD R17, R11, 0x3940, R8 ;  /* 0x000039400b117824 */ /* 0x000fe200078e0208 */
[----:B------:R-:W-:Y:S02]  /*01e0*/  SHF.R.S32.HI R4, RZ, 0x1f, R9 ;  /* 0x0000001fff047819 */ /* 0x000fe40000011409 */
[----:B------:R-:W2:Y:S01]  /*01f0*/  LDC.64 R8, c[0x0][0x220] ;  /* 0x00008800ff087b82 */ /* 0x000ea20000000a00 */
[----:B------:R-:W-:Y:S01]  /*0200*/  SHF.R.S32.HI R10, RZ, 0x1f, R10 ;  /* 0x0000001fff0a7819 */ /* 0x000fe2000001140a */
[----:B-1----:R-:W-:Y:S01]  /*0210*/  IMAD.WIDE R16, R17, 0x4, R2 ;  /* 0x0000000411107825 */ /* 0x002fe200078e0202 */
[----:B------:R-:W-:-:S02]  /*0220*/  LEA R18, P2, R5, UR6, 0x2 ;  /* 0x0000000605127c11 */ /* 0x000fc4000f8410ff */
[----:B------:R-:W-:Y:S02]  /*0230*/  CS2R R2, SRZ ;  /* 0x0000000000027805 */ /* 0x000fe4000001ff00 */
[----:B------:R-:W-:Y:S02]  /*0240*/  IADD3.X R4, R10, R4, R13, P0, P1 ;  /* 0x000000040a047210 */ /* 0x000fe400007e240d */
[C---:B------:R-:W-:Y:S01]  /*0250*/  ISETP.GE.AND P1, PT, R6.reuse, 0xe5, PT ;  /* 0x000000e50600780c */ /* 0x040fe20003f26270 */
[----:B------:R-:W1:Y:S01]  /*0260*/  LDC.64 R12, c[0x0][0x230] ;  /* 0x00008c00ff0c7b82 */ /* 0x000e620000000a00 */
[----:B------:R-:W-:Y:S02]  /*0270*/  ISETP.GT.AND P0, PT, R6, 0xe4, PT ;  /* 0x000000e40600780c */ /* 0x000fe40003f04270 */
[----:B------:R-:W-:-:S05]  /*0280*/  LEA.HI.X R19, R5, UR7, R4, 0x2, P2 ;  /* 0x0000000705137c11 */ /* 0x000fca00090f1404 */
[----:B------:R-:W4:Y:S01]  /*0290*/  LDC.64 R10, c[0x0][0x238] ;  /* 0x00008e00ff0a7b82 */ /* 0x000f220000000a00 */
[----:B------:R-:W-:-:S03]  /*02a0*/  CS2R R4, SRZ ;  /* 0x0000000000047805 */ /* 0x000fc6000001ff00 */
[----:B------:R-:W5:Y:S01]  /*02b0*/  @!P1 LDG.E.64 R2, desc[UR4][R16.64] ;  /* 0x0000000410029981 */ /* 0x000f62000c1e1b00 */
[----:B--2---:R-:W-:-:S03]  /*02c0*/  IMAD.WIDE R8, R6, 0x4, R8 ;  /* 0x0000000406087825 */ /* 0x004fc600078e0208 */
[----:B------:R-:W2:Y:S04]  /*02d0*/  @P0 LDG.E.64 R4, desc[UR4][R18.64+-0xe500] ;  /* 0xff1b000412040981 */ /* 0x000ea8000c1e1b00 */
[----:B------:R1:W2:Y:S02]  /*02e0*/  LDG.E.EL R8, desc[UR4][R8.64] ;  /* 0x0000000408087981 */ /* 0x0002a4000c2e1900 */
[----:B-1----:R-:W-:-:S06]  /*02f0*/  IMAD.WIDE R12, R6, 0x4, R12 ;  /* 0x00000004060c7825 */ /* 0x002fcc00078e020c */
[----:B------:R-:W2:Y:S01]  /*0300*/  LDG.E.EL R12, desc[UR4][R12.64] ;  /* 0x000000040c0c7981 */ /* 0x000ea2000c2e1900 */
[----:B----4-:R-:W-:Y:S02]  /*0310*/  IMAD.WIDE R14, R6, 0x4, R10 ;  /* 0x00000004060e7825 */ /* 0x010fe400078e020a */
[----:B------:R-:W1:Y:S04]  /*0320*/  LDC.64 R10, c[0x0][0x240] ;  /* 0x00009000ff0a7b82 */ /* 0x000e680000000a00 */
[----:B------:R-:W4:Y:S01]  /*0330*/  LDG.E.EL R15, desc[UR4][R14.64] ;  /* 0x000000040e0f7981 */ /* 0x000f22000c2e1900 */
[----:B0-----:R-:W-:Y:S02]  /*0340*/  IMAD.MOV.U32 R9, RZ, RZ, 0x3e800000 ;  /* 0x3e800000ff097424 */ /* 0x001fe400078e00ff */
[----:B-1----:R-:W-:-:S04]  /*0350*/  IMAD.WIDE R10, R0, 0x4, R10 ;  /* 0x00000004000a7825 */ /* 0x002fc800078e020a */
[----:B---3--:R-:W-:Y:S02]  /*0360*/  FADD R20, R7, 9.9999997473787516356e-06 ;  /* 0x3727c5ac07147421 */ /* 0x008fe40000000000 */
[----:B------:R-:W0:Y:S02]  /*0370*/  LDC.64 R6, c[0x0][0x248] ;  /* 0x00009200ff067b82 */ /* 0x000e240000000a00 */
[----:B------:R-:W1:Y:S02]  /*0380*/  MUFU.SQRT R16, R20 ;  /* 0x0000001400107308 */ /* 0x000e640000002000 */
[C---:B-1----:R-:W-:Y:S02]  /*0390*/  FSETP.GT.AND P2, PT, R16.reuse, 8.50705917302346158658e+37, PT ;  /* 0x7e8000001000780b */ /* 0x042fe40003f44000 */
[----:B------:R-:W-:-:S11]  /*03a0*/  FSETP.GEU.AND P3, PT, R16, 1.175494350822287508e-38, PT ;  /* 0x008000001000780b */ /* 0x000fd60003f6e000 */
[----:B------:R-:W-:-:S04]  /*03b0*/  @P2 FMUL R16, R16, 0.25 ;  /* 0x3e80000010102820 */ /* 0x000fc80000400000 */
[----:B------:R-:W-:-:S06]  /*03c0*/  @!P3 FMUL R16, R16, 16777216 ;  /* 0x4b8000001010b820 */ /* 0x000fcc0000400000 */
[----:B------:R-:W1:Y:S01]  /*03d0*/  MUFU.RCP R16, R16 ;  /* 0x0000001000107308 */ /* 0x000e620000001000 */
[----:B------:R-:W-:Y:S02]  /*03e0*/  FSEL R9, R9, 1, P2 ;  /* 0x3f80000009097808 */ /* 0x000fe40001000000 */
[----:B-----5:R-:W-:Y:S02]  /*03f0*/  SEL R2, R2, RZ, !P1 ;  /* 0x000000ff02027207 */ /* 0x020fe40004800000 */
[----:B------:R-:W-:Y:S02]  /*0400*/  SEL R3, R3, RZ, !P1 ;  /* 0x000000ff03037207 */ /* 0x000fe40004800000 */
[----:B--2---:R-:W-:Y:S01]  /*0410*/  @P1 SEL R2, R4, RZ, P0 ;  /* 0x000000ff04021207 */ /* 0x004fe20000000000 */
[----:B------:R-:W-:Y:S01]  /*0420*/  @!P3 FMUL R9, R9, 16777216 ;  /* 0x4b8000000909b820 */ /* 0x000fe20000400000 */
[----:B------:R-:W-:-:S03]  /*0430*/  @P1 SEL R3, R5, RZ, P0 ;  /* 0x000000ff05031207 */ /* 0x000fc60000000000 */
[C---:B------:R-:W-:Y:S02]  /*0440*/  FADD R4, -R8.reuse, R2 ;  /* 0x0000000208047221 */ /* 0x040fe40000000100 */
[----:B------:R-:W-:Y:S01]  /*0450*/  FADD R8, -R8, R3 ;  /* 0x0000000308087221 */ /* 0x000fe20000000100 */
[----:B-1----:R-:W-:-:S04]  /*0460*/  FMUL R9, R16, R9 ;  /* 0x0000000910097220 */ /* 0x002fc80000400000 */
[-C--:B------:R-:W-:Y:S01]  /*0470*/  FMUL R4, R4, R9.reuse ;  /* 0x0000000904047220 */ /* 0x080fe20000400000 */
[----:B------:R-:W-:-:S03]  /*0480*/  FMUL R8, R8, R9 ;  /* 0x0000000908087220 */ /* 0x000fc60000400000 */
[C-C-:B----4-:R-:W-:Y:S01]  /*0490*/  FFMA R4, R12.reuse, R4, R15.reuse ;  /* 0x000000040c047223 */ /* 0x150fe2000000000f */
[----:B------:R-:W-:-:S04]  /*04a0*/  FFMA R8, R12, R8, R15 ;  /* 0x000000080c087223 */ /* 0x000fc8000000000f */
[----:B------:R-:W-:Y:S02]  /*04b0*/  FSETP.GEU.AND P0, PT, R4, RZ, PT ;  /* 0x000000ff0400720b */ /* 0x000fe40003f0e000 */
[----:B------:R-:W-:Y:S01]  /*04c0*/  FSETP.GEU.AND P1, PT, R8, RZ, PT ;  /* 0x000000ff0800720b */ /* 0x000fe20003f2e000 */
[----:B0-----:R-:W-:Y:S01]  /*04d0*/  IMAD.WIDE R6, R0, 0x4, R6 ;  /* 0x0000000400067825 */ /* 0x001fe200078e0206 */
[----:B------:R-:W-:Y:S02]  /*04e0*/  FSEL R4, R4, RZ, P0 ;  /* 0x000000ff04047208 */ /* 0x000fe40000000000 */
[----:B------:R-:W-:Y:S01]  /*04f0*/  FSEL R5, R8, RZ, P1 ;  /* 0x000000ff08057208 */ /* 0x000fe20000800000 */
[----:B------:R-:W-:Y:S04]  /*0500*/  STG.E.64 desc[UR4][R10.64], R2 ;  /* 0x000000020a007986 */ /* 0x000fe8000c101b04 */
[----:B------:R-:W-:Y:S01]  /*0510*/  STG.E.64 desc[UR4][R6.64], R4 ;  /* 0x0000000406007986 */ /* 0x000fe2000c101b04 */
[----:B------:R-:W-:Y:S05]  /*0520*/  EXIT ;  /* 0x000000000000794d */ /* 0x000fea0003800000 */
.L_x_0:
[----:B------:R-:W-:-:S00]  /*0530*/  BRA `(.L_x_0) ;  /* 0xfffffffc00fc7947 */ /* 0x000fc0000383ffff */
[----:B------:R-:W-:-:S00]  /*0540*/  NOP ;  /* 0x0000000000007918 */ /* 0x000fc00000000000 */
        /* <DEDUP_REMOVED lines=11> */
.L_x_1:


//--------------------- .nv.global.init           --------------------------
	.section	.nv.global.init,"aw",@progbits
.nv.global.init:
	.type		_$_str,@object
	.size		_$_str,(_$_str_$_2 - _$_str)
_$_str:
        /*0000*/ 	.byte	0x5f, 0x5f, 0x43, 0x55, 0x44, 0x41, 0x5f, 0x46, 0x54, 0x5a, 0x00
	.type		_$_str_$_2,@object
	.size		_$_str_$_2,(.L_1 - _$_str_$_2)
_$_str_$_2:
        /*000b*/ 	.byte	0x5f, 0x5f, 0x43, 0x55, 0x44, 0x41, 0x5f, 0x50, 0x52, 0x45, 0x43, 0x5f, 0x53, 0x51, 0x52, 0x54
        /*001b*/ 	.byte	0x00
.L_1:


//--------------------- .nv.constant0.triton_poi_fused__native_batch_norm_legit_no_training_cat_relu_7 --------------------------
	.section	.nv.constant0.triton_poi_fused__native_batch_norm_legit_no_training_cat_relu_7,"a",@progbits
	.sectionflags	@""
	.align	4
.nv.constant0.triton_poi_fused__native_batch_norm_legit_no_training_cat_relu_7:
	.zero		596
